//
// Generated by NVIDIA NVVM Compiler
//
// Compiler Build ID: CL-36424714
// Cuda compilation tools, release 13.0, V13.0.88
// Based on NVVM 20.0.0
//

.version 9.0
.target sm_100
.address_size 64

	// .globl	_Z10matrix_mulPPiS0_S0_i
// _ZZ10matrix_mulPPiS0_S0_iE6shared has been demoted

.visible .entry _Z10matrix_mulPPiS0_S0_i(
	.param .u64 .ptr .align 1 _Z10matrix_mulPPiS0_S0_i_param_0,
	.param .u64 .ptr .align 1 _Z10matrix_mulPPiS0_S0_i_param_1,
	.param .u64 .ptr .align 1 _Z10matrix_mulPPiS0_S0_i_param_2,
	.param .u32 _Z10matrix_mulPPiS0_S0_i_param_3
)
{
	.reg .pred 	%p<24>;
	.reg .b32 	%r<64>;
	.reg .b64 	%rd<34>;
	// demoted variable
	.shared .align 4 .b8 _ZZ10matrix_mulPPiS0_S0_iE6shared[32];
	ld.param.u64 	%rd12, [_Z10matrix_mulPPiS0_S0_i_param_1];
	ld.param.u32 	%r24, [_Z10matrix_mulPPiS0_S0_i_param_3];
	mov.u32 	%r1, %tid.x;
	mov.u32 	%r2, %ntid.x;
	setp.lt.s32 	%p4, %r24, 1;
	@%p4 bra 	$L__BB0_16;
	setp.lt.u32 	%p5, %r1, 4;
	shl.b32 	%r3, %r1, 1;
	or.b32  	%r27, %r3, 1;
	setp.lt.u32 	%p6, %r27, %r24;
	and.pred  	%p1, %p5, %p6;
	setp.lt.u32 	%p7, %r1, 2;
	shl.b32 	%r4, %r1, 2;
	or.b32  	%r28, %r4, 2;
	setp.lt.u32 	%p8, %r28, %r24;
	and.pred  	%p2, %p7, %p8;
	setp.eq.s32 	%p9, %r1, 0;
	shl.b32 	%r29, %r1, 3;
	or.b32  	%r30, %r29, 4;
	setp.lt.u32 	%p10, %r30, %r24;
	and.pred  	%p3, %p9, %p10;
	shl.b32 	%r31, %r1, 5;
	mov.u32 	%r32, _ZZ10matrix_mulPPiS0_S0_iE6shared;
	add.s32 	%r5, %r32, %r31;
	shl.b32 	%r6, %r2, 2;
	mul.wide.u32 	%rd14, %r1, 8;
	cvta.to.global.u64 	%rd15, %rd12;
	add.s64 	%rd1, %rd15, %rd14;
	mul.wide.u32 	%rd2, %r2, 8;
	mul.wide.u32 	%rd3, %r2, 4;
	mov.b32 	%r56, 0;
	not.pred 	%p13, %p1;
	not.pred 	%p17, %p2;
	not.pred 	%p21, %p3;
$L__BB0_2:
	ld.param.u64 	%rd31, [_Z10matrix_mulPPiS0_S0_i_param_2];
	ld.param.u64 	%rd30, [_Z10matrix_mulPPiS0_S0_i_param_0];
	cvta.to.global.u64 	%rd16, %rd30;
	mul.wide.u32 	%rd17, %r56, 8;
	add.s64 	%rd4, %rd16, %rd17;
	cvta.to.global.u64 	%rd18, %rd31;
	add.s64 	%rd5, %rd18, %rd17;
	mov.b32 	%r57, 0;
$L__BB0_3:
	setp.ge.u32 	%p11, %r1, %r24;
	@%p11 bra 	$L__BB0_6;
	mov.u32 	%r34, _ZZ10matrix_mulPPiS0_S0_iE6shared;
	add.s32 	%r58, %r34, %r4;
	ld.global.u64 	%rd19, [%rd4];
	cvta.to.global.u64 	%rd20, %rd19;
	mul.wide.u32 	%rd21, %r1, 4;
	add.s64 	%rd32, %rd20, %rd21;
	mov.u64 	%rd33, %rd1;
	mov.u32 	%r59, %r1;
$L__BB0_5:
	ld.global.u32 	%r35, [%rd32];
	ld.global.u64 	%rd22, [%rd33];
	cvta.to.global.u64 	%rd23, %rd22;
	mul.wide.u32 	%rd24, %r57, 4;
	add.s64 	%rd25, %rd23, %rd24;
	ld.global.u32 	%r36, [%rd25];
	mul.lo.s32 	%r37, %r36, %r35;
	st.shared.u32 	[%r58], %r37;
	add.s32 	%r59, %r59, %r2;
	add.s32 	%r58, %r58, %r6;
	add.s64 	%rd33, %rd33, %rd2;
	add.s64 	%rd32, %rd32, %rd3;
	setp.lt.s32 	%p12, %r59, %r24;
	@%p12 bra 	$L__BB0_5;
$L__BB0_6:
	bar.sync 	0;
	@%p13 bra 	$L__BB0_9;
	mov.u32 	%r60, %r3;
	mov.u32 	%r61, %r1;
$L__BB0_8:
	shl.b32 	%r38, %r60, 2;
	mov.u32 	%r39, _ZZ10matrix_mulPPiS0_S0_iE6shared;
	add.s32 	%r40, %r39, %r38;
	ld.shared.u32 	%r41, [%r40];
	ld.shared.u32 	%r42, [%r40+4];
	add.s32 	%r43, %r42, %r41;
	st.shared.u32 	[%r40], %r43;
	add.s32 	%r61, %r61, %r2;
	setp.lt.u32 	%p14, %r61, 4;
	shl.b32 	%r60, %r61, 1;
	or.b32  	%r44, %r60, 1;
	setp.lt.s32 	%p15, %r44, %r24;
	and.pred  	%p16, %p14, %p15;
	@%p16 bra 	$L__BB0_8;
$L__BB0_9:
	bar.sync 	0;
	@%p17 bra 	$L__BB0_12;
	mov.u32 	%r62, %r4;
	mov.u32 	%r63, %r1;
$L__BB0_11:
	shl.b32 	%r45, %r62, 2;
	mov.u32 	%r46, _ZZ10matrix_mulPPiS0_S0_iE6shared;
	add.s32 	%r47, %r46, %r45;
	ld.shared.u32 	%r48, [%r47];
	ld.shared.u32 	%r49, [%r47+8];
	add.s32 	%r50, %r49, %r48;
	st.shared.u32 	[%r47], %r50;
	add.s32 	%r63, %r63, %r2;
	setp.lt.u32 	%p18, %r63, 2;
	shl.b32 	%r62, %r63, 2;
	or.b32  	%r51, %r62, 2;
	setp.lt.s32 	%p19, %r51, %r24;
	and.pred  	%p20, %p18, %p19;
	@%p20 bra 	$L__BB0_11;
$L__BB0_12:
	bar.sync 	0;
	@%p21 bra 	$L__BB0_14;
	ld.shared.u32 	%r52, [%r5];
	ld.shared.u32 	%r53, [%r5+16];
	add.s32 	%r54, %r53, %r52;
	st.shared.u32 	[%r5], %r54;
$L__BB0_14:
	bar.sync 	0;
	ld.shared.u32 	%r55, [_ZZ10matrix_mulPPiS0_S0_iE6shared];
	ld.global.u64 	%rd26, [%rd5];
	cvta.to.global.u64 	%rd27, %rd26;
	mul.wide.u32 	%rd28, %r57, 4;
	add.s64 	%rd29, %rd27, %rd28;
	st.global.u32 	[%rd29], %r55;
	add.s32 	%r57, %r57, 1;
	setp.ne.s32 	%p22, %r57, %r24;
	@%p22 bra 	$L__BB0_3;
	add.s32 	%r56, %r56, 1;
	setp.ne.s32 	%p23, %r56, %r24;
	@%p23 bra 	$L__BB0_2;
$L__BB0_16:
	bar.sync 	0;
	ret;

}


// ===== COMPILED SASS (sm_100) =====

	.target	sm_100

	.elftype	@"ET_EXEC"


//--------------------- .note.nv.tkinfo           --------------------------
	.section	.note.nv.tkinfo,"",@"SHT_NOTE"
	.sectionflags	@"SHF_NOTE_NV_TKINFO"
	.tkinfo
        /*0018*/ 	.word	0x00000002
        /*0030*/ 	.string	""
        /*0030*/ 	.string	"ptxas"
        /*0030*/ 	.string	"Cuda compilation tools, release 13.0, V13.0.88"
        /*0030*/ 	.string	"Build cuda_13.0.r13.0/compiler.36424714_0"
        /*0030*/ 	.string	"-arch sm_100 -m 64 "



//--------------------- .note.nv.cuinfo           --------------------------
	.section	.note.nv.cuinfo,"",@"SHT_NOTE"
	.sectionflags	@"SHF_NOTE_NV_CUINFO"
        /*0018*/ 	.short	0x0002
        /*001a*/ 	.short	0x0064
        /*001c*/ 	.short	0x0082
	.zero		2


//--------------------- .nv.info                  --------------------------
	.section	.nv.info,"",@"SHT_CUDA_INFO"
	.align	4


	//----- nvinfo : EIATTR_REGCOUNT
	.align		4
        /*0000*/ 	.byte	0x04, 0x2f
        /*0002*/ 	.short	(.L_1 - .L_0)
	.align		4
.L_0:
        /*0004*/ 	.word	index@(_Z10matrix_mulPPiS0_S0_i)
        /*0008*/ 	.word	0x00000019


	//----- nvinfo : EIATTR_FRAME_SIZE
	.align		4
.L_1:
        /*000c*/ 	.byte	0x04, 0x11
        /*000e*/ 	.short	(.L_3 - .L_2)
	.align		4
.L_2:
        /*0010*/ 	.word	index@(_Z10matrix_mulPPiS0_S0_i)
        /*0014*/ 	.word	0x00000000


	//----- nvinfo : EIATTR_MIN_STACK_SIZE
	.align		4
.L_3:
        /*0018*/ 	.byte	0x04, 0x12
        /*001a*/ 	.short	(.L_5 - .L_4)
	.align		4
.L_4:
        /*001c*/ 	.word	index@(_Z10matrix_mulPPiS0_S0_i)
        /*0020*/ 	.word	0x00000000
.L_5:


//--------------------- .nv.compat                --------------------------
	.section	.nv.compat,"",@"SHT_CUDA_COMPAT_INFO"
	.align	4
        /*0000*/ 	.byte	0x02, 0x09, 0x00, 0x00, 0x02, 0x02, 0x01, 0x00, 0x02, 0x05, 0x05, 0x00, 0x03, 0x07, 0x01, 0x01
        /*0010*/ 	.byte	0x02, 0x03, 0x00, 0x00, 0x02, 0x06, 0x01, 0x00, 0x04, 0x0b, 0x08, 0x00, 0x09, 0x00, 0x00, 0x00
        /*0020*/ 	.byte	0x00, 0x00, 0x00, 0x00


//--------------------- .nv.info._Z10matrix_mulPPiS0_S0_i --------------------------
	.section	.nv.info._Z10matrix_mulPPiS0_S0_i,"",@"SHT_CUDA_INFO"
	.sectionflags	@""
	.align	4


	//----- nvinfo : EIATTR_CUDA_API_VERSION
	.align		4
        /*0000*/ 	.byte	0x04, 0x37
        /*0002*/ 	.short	(.L_7 - .L_6)
.L_6:
        /*0004*/ 	.word	0x00000082


	//----- nvinfo : EIATTR_KPARAM_INFO
	.align		4
.L_7:
        /*0008*/ 	.byte	0x04, 0x17
        /*000a*/ 	.short	(.L_9 - .L_8)
.L_8:
        /*000c*/ 	.word	0x00000000
        /*0010*/ 	.short	0x0003
        /*0012*/ 	.short	0x0018
        /*0014*/ 	.byte	0x00, 0xf0, 0x11, 0x00


	//----- nvinfo : EIATTR_KPARAM_INFO
	.align		4
.L_9:
        /*0018*/ 	.byte	0x04, 0x17
        /*001a*/ 	.short	(.L_11 - .L_10)
.L_10:
        /*001c*/ 	.word	0x00000000
        /*0020*/ 	.short	0x0002
        /*0022*/ 	.short	0x0010
        /*0024*/ 	.byte	0x00, 0xf5, 0x21, 0x00


	//----- nvinfo : EIATTR_KPARAM_INFO
	.align		4
.L_11:
        /*0028*/ 	.byte	0x04, 0x17
        /*002a*/ 	.short	(.L_13 - .L_12)
.L_12:
        /*002c*/ 	.word	0x00000000
        /*0030*/ 	.short	0x0001
        /*0032*/ 	.short	0x0008
        /*0034*/ 	.byte	0x00, 0xf5, 0x21, 0x00


	//----- nvinfo : EIATTR_KPARAM_INFO
	.align		4
.L_13:
        /*0038*/ 	.byte	0x04, 0x17
        /*003a*/ 	.short	(.L_15 - .L_14)
.L_14:
        /*003c*/ 	.word	0x00000000
        /*0040*/ 	.short	0x0000
        /*0042*/ 	.short	0x0000
        /*0044*/ 	.byte	0x00, 0xf5, 0x21, 0x00


	//----- nvinfo : EIATTR_SPARSE_MMA_MASK
	.align		4
.L_15:
        /*0048*/ 	.byte	0x03, 0x50
        /*004a*/ 	.short	0x0000


	//----- nvinfo : EIATTR_MAXREG_COUNT
	.align		4
        /*004c*/ 	.byte	0x03, 0x1b
        /*004e*/ 	.short	0x00ff


	//----- nvinfo : EIATTR_NUM_BARRIERS
	.align		4
        /*0050*/ 	.byte	0x02, 0x4c
        /*0052*/ 	.byte	0x01
	.zero		1


	//----- nvinfo : EIATTR_MERCURY_ISA_VERSION
	.align		4
        /*0054*/ 	.byte	0x03, 0x5f
        /*0056*/ 	.short	0x0101


	//----- nvinfo : EIATTR_VRC_CTA_INIT_COUNT
	.align		4
        /*0058*/ 	.byte	0x02, 0x4a
	.zero		1
	.zero		1


	//----- nvinfo : EIATTR_EXIT_INSTR_OFFSETS
	.align		4
        /*005c*/ 	.byte	0x04, 0x1c
        /*005e*/ 	.short	(.L_17 - .L_16)


	//   ....[0]....
.L_16:
        /*0060*/ 	.word	0x00000740


	//----- nvinfo : EIATTR_CRS_STACK_SIZE
	.align		4
.L_17:
        /*0064*/ 	.byte	0x04, 0x1e
        /*0066*/ 	.short	(.L_19 - .L_18)
.L_18:
        /*0068*/ 	.word	0x00000000


	//----- nvinfo : EIATTR_CBANK_PARAM_SIZE
	.align		4
.L_19:
        /*006c*/ 	.byte	0x03, 0x19
        /*006e*/ 	.short	0x001c


	//----- nvinfo : EIATTR_PARAM_CBANK
	.align		4
        /*0070*/ 	.byte	0x04, 0x0a
        /*0072*/ 	.short	(.L_21 - .L_20)
	.align		4
.L_20:
        /*0074*/ 	.word	index@(.nv.constant0._Z10matrix_mulPPiS0_S0_i)
        /*0078*/ 	.short	0x0380
        /*007a*/ 	.short	0x001c


	//----- nvinfo : EIATTR_SW_WAR
	.align		4
.L_21:
        /*007c*/ 	.byte	0x04, 0x36
        /*007e*/ 	.short	(.L_23 - .L_22)
.L_22:
        /*0080*/ 	.word	0x00000008
.L_23:


//--------------------- .nv.callgraph             --------------------------
	.section	.nv.callgraph,"",@"SHT_CUDA_CALLGRAPH"
	.align	4
	.sectionentsize	8
	.align		4
        /*0000*/ 	.word	0x00000000
	.align		4
        /*0004*/ 	.word	0xffffffff
	.align		4
        /*0008*/ 	.word	0x00000000
	.align		4
        /*000c*/ 	.word	0xfffffffe
	.align		4
        /*0010*/ 	.word	0x00000000
	.align		4
        /*0014*/ 	.word	0xfffffffd
	.align		4
        /*0018*/ 	.word	0x00000000
	.align		4
        /*001c*/ 	.word	0xfffffffc


//--------------------- .text._Z10matrix_mulPPiS0_S0_i --------------------------
	.section	.text._Z10matrix_mulPPiS0_S0_i,"ax",@progbits
	.align	128
        .global         _Z10matrix_mulPPiS0_S0_i
        .type           _Z10matrix_mulPPiS0_S0_i,@function
        .size           _Z10matrix_mulPPiS0_S0_i,(.L_x_13 - _Z10matrix_mulPPiS0_S0_i)
        .other          _Z10matrix_mulPPiS0_S0_i,@"STO_CUDA_ENTRY STV_DEFAULT"
_Z10matrix_mulPPiS0_S0_i:
.text._Z10matrix_mulPPiS0_S0_i:
[----:B------:R-:W-:Y:S01]  /*0000*/  LDC R1, c[0x0][0x37c] ;  /* 0x0000df00ff017b82 */ /* 0x000fe20000000800 */
[----:B------:R-:W0:Y:S07]  /*0010*/  LDCU UR8, c[0x0][0x398] ;  /* 0x00007300ff0877ac */ /* 0x000e2e0008000800 */
[----:B------:R-:W1:Y:S01]  /*0020*/  LDC R11, c[0x0][0x360] ;  /* 0x0000d800ff0b7b82 */ /* 0x000e620000000800 */
[----:B0-----:R-:W-:-:S09]  /*0030*/  UISETP.GE.AND UP0, UPT, UR8, 0x1, UPT ;  /* 0x000000010800788c */ /* 0x001fd2000bf06270 */
[----:B------:R-:W-:Y:S05]  /*0040*/  BRA.U !UP0, `(.L_x_0) ;  /* 0x0000000508b87547 */ /* 0x000fea000b800000 */
[----:B------:R-:W0:Y:S01]  /*0050*/  S2R R0, SR_TID.X ;  /* 0x0000000000007919 */ /* 0x000e220000002100 */
[----:B------:R-:W2:Y:S01]  /*0060*/  S2UR UR5, SR_CgaCtaId ;  /* 0x00000000000579c3 */ /* 0x000ea20000008800 */
[----:B------:R-:W-:Y:S01]  /*0070*/  UMOV UR4, 0x400 ;  /* 0x0000040000047882 */ /* 0x000fe20000000000 */
[----:B------:R-:W-:Y:S01]  /*0080*/  IMAD.MOV.U32 R13, RZ, RZ, RZ ;  /* 0x000000ffff0d7224 */ /* 0x000fe200078e00ff */
[----:B------:R-:W3:Y:S05]  /*0090*/  LDCU.64 UR6, c[0x0][0x358] ;  /* 0x00006b00ff0677ac */ /* 0x000eea0008000a00 */
[----:B------:R-:W4:Y:S01]  /*00a0*/  LDC.64 R4, c[0x0][0x388] ;  /* 0x0000e200ff047b82 */ /* 0x000f220000000a00 */
[----:B--2---:R-:W-:Y:S01]  /*00b0*/  ULEA UR4, UR5, UR4, 0x18 ;  /* 0x0000000405047291 */ /* 0x004fe2000f8ec0ff */
[C---:B0-----:R-:W-:Y:S01]  /*00c0*/  LEA R3, R0.reuse, 0x4, 0x3 ;  /* 0x0000000400037811 */ /* 0x041fe200078e18ff */
[----:B------:R-:W-:-:S04]  /*00d0*/  IMAD.SHL.U32 R10, R0, 0x2, RZ ;  /* 0x00000002000a7824 */ /* 0x000fc800078e00ff */
[C---:B------:R-:W-:Y:S01]  /*00e0*/  LEA R14, R0.reuse, UR4, 0x5 ;  /* 0x00000004000e7c11 */ /* 0x040fe2000f8e28ff */
[C---:B------:R-:W-:Y:S01]  /*00f0*/  IMAD.SHL.U32 R12, R0.reuse, 0x4, RZ ;  /* 0x00000004000c7824 */ /* 0x040fe200078e00ff */
[----:B------:R-:W-:Y:S01]  /*0100*/  ISETP.GE.U32.AND P0, PT, R3, UR8, PT ;  /* 0x0000000803007c0c */ /* 0x000fe2000bf06070 */
[----:B----4-:R-:W-:Y:S01]  /*0110*/  IMAD.WIDE.U32 R4, R0, 0x8, R4 ;  /* 0x0000000800047825 */ /* 0x010fe200078e0004 */
[----:B------:R-:W-:Y:S02]  /*0120*/  IADD3 R2, PT, PT, R10, 0x1, RZ ;  /* 0x000000010a027810 */ /* 0x000fe40007ffe0ff */
[----:B------:R-:W-:Y:S01]  /*0130*/  ISETP.EQ.AND P0, PT, R0, RZ, !P0 ;  /* 0x000000ff0000720c */ /* 0x000fe20004702270 */
[----:B------:R-:W-:Y:S01]  /*0140*/  VIADD R3, R12, 0x2 ;  /* 0x000000020c037836 */ /* 0x000fe20000000000 */
[----:B------:R-:W-:-:S04]  /*0150*/  ISETP.GE.U32.AND P1, PT, R2, UR8, PT ;  /* 0x0000000802007c0c */ /* 0x000fc8000bf26070 */
[----:B------:R-:W-:Y:S02]  /*0160*/  ISETP.GE.U32.AND P2, PT, R3, UR8, PT ;  /* 0x0000000803007c0c */ /* 0x000fe4000bf46070 */
[C---:B------:R-:W-:Y:S02]  /*0170*/  ISETP.LT.U32.AND P1, PT, R0.reuse, 0x4, !P1 ;  /* 0x000000040000780c */ /* 0x040fe40004f21070 */
[----:B---3--:R-:W-:-:S13]  /*0180*/  ISETP.LT.U32.AND P2, PT, R0, 0x2, !P2 ;  /* 0x000000020000780c */ /* 0x008fda0005741070 */
.L_x_11:
[----:B------:R-:W0:Y:S01]  /*0190*/  LDC.64 R6, c[0x0][0x380] ;  /* 0x0000e000ff067b82 */ /* 0x000e220000000a00 */
[----:B------:R-:W2:Y:S01]  /*01a0*/  LDCU UR4, c[0x0][0x398] ;  /* 0x00007300ff0477ac */ /* 0x000ea20008000800 */
[----:B------:R-:W-:-:S06]  /*01b0*/  IMAD.MOV.U32 R15, RZ, RZ, RZ ;  /* 0x000000ffff0f7224 */ /* 0x000fcc00078e00ff */
[----:B------:R-:W3:Y:S01]  /*01c0*/  LDC.64 R8, c[0x0][0x390] ;  /* 0x0000e400ff087b82 */ /* 0x000ee20000000a00 */
[----:B0-----:R-:W-:-:S04]  /*01d0*/  IMAD.WIDE.U32 R6, R13, 0x8, R6 ;  /* 0x000000080d067825 */ /* 0x001fc800078e0006 */
[C---:B---3--:R-:W-:Y:S01]  /*01e0*/  IMAD.WIDE.U32 R8, R13.reuse, 0x8, R8 ;  /* 0x000000080d087825 */ /* 0x048fe200078e0008 */
[----:B------:R-:W-:-:S04]  /*01f0*/  IADD3 R13, PT, PT, R13, 0x1, RZ ;  /* 0x000000010d0d7810 */ /* 0x000fc80007ffe0ff */
[----:B--2---:R-:W-:-:S13]  /*0200*/  ISETP.NE.AND P3, PT, R13, UR4, PT ;  /* 0x000000040d007c0c */ /* 0x004fda000bf65270 */
.L_x_10:
[----:B------:R-:W0:Y:S01]  /*0210*/  LDCU UR8, c[0x0][0x398] ;  /* 0x00007300ff0877ac */ /* 0x000e220008000800 */
[----:B------:R-:W-:Y:S01]  /*0220*/  BSSY.RECONVERGENT B0, `(.L_x_1) ;  /* 0x0000018000007945 */ /* 0x000fe20003800200 */
[----:B0-----:R-:W-:-:S13]  /*0230*/  ISETP.GE.U32.AND P4, PT, R0, UR8, PT ;  /* 0x0000000800007c0c */ /* 0x001fda000bf86070 */
[----:B------:R-:W-:Y:S05]  /*0240*/  @P4 BRA `(.L_x_2) ;  /* 0x0000000000544947 */ /* 0x000fea0003800000 */
[----:B------:R-:W2:Y:S01]  /*0250*/  LDG.E.64 R16, desc[UR6][R6.64] ;  /* 0x0000000606107981 */ /* 0x000ea2000c1e1b00 */
[----:B------:R-:W0:Y:S01]  /*0260*/  S2UR UR5, SR_CgaCtaId ;  /* 0x00000000000579c3 */ /* 0x000e220000008800 */
[----:B------:R-:W-:Y:S01]  /*0270*/  UMOV UR4, 0x400 ;  /* 0x0000040000047882 */ /* 0x000fe20000000000 */
[----:B------:R-:W-:Y:S01]  /*0280*/  IMAD.MOV.U32 R22, RZ, RZ, R0 ;  /* 0x000000ffff167224 */ /* 0x000fe200078e0000 */
[----:B------:R-:W-:Y:S01]  /*0290*/  MOV R2, R4 ;  /* 0x0000000400027202 */ /* 0x000fe20000000f00 */
[----:B------:R-:W-:Y:S01]  /*02a0*/  IMAD.MOV.U32 R3, RZ, RZ, R5 ;  /* 0x000000ffff037224 */ /* 0x000fe200078e0005 */
[----:B0-----:R-:W-:-:S06]  /*02b0*/  ULEA UR4, UR5, UR4, 0x18 ;  /* 0x0000000405047291 */ /* 0x001fcc000f8ec0ff */
[----:B------:R-:W-:Y:S02]  /*02c0*/  VIADD R20, R12, UR4 ;  /* 0x000000040c147c36 */ /* 0x000fe40008000000 */
[----:B--2---:R-:W-:-:S07]  /*02d0*/  IMAD.WIDE.U32 R16, R0, 0x4, R16 ;  /* 0x0000000400107825 */ /* 0x004fce00078e0010 */
.L_x_3:
[----:B------:R-:W2:Y:S04]  /*02e0*/  LDG.E.64 R18, desc[UR6][R2.64] ;  /* 0x0000000602127981 */ /* 0x000ea8000c1e1b00 */
[----:B------:R0:W3:Y:S01]  /*02f0*/  LDG.E R21, desc[UR6][R16.64] ;  /* 0x0000000610157981 */ /* 0x0000e2000c1e1900 */
[----:B-1----:R-:W-:Y:S01]  /*0300*/  IADD3 R22, PT, PT, R11, R22, RZ ;  /* 0x000000160b167210 */ /* 0x002fe20007ffe0ff */
[----:B--2---:R-:W-:-:S06]  /*0310*/  IMAD.WIDE.U32 R18, R15, 0x4, R18 ;  /* 0x000000040f127825 */ /* 0x004fcc00078e0012 */
[----:B------:R-:W3:Y:S01]  /*0320*/  LDG.E R18, desc[UR6][R18.64] ;  /* 0x0000000612127981 */ /* 0x000ee2000c1e1900 */
[----:B------:R-:W-:Y:S01]  /*0330*/  ISETP.GE.AND P4, PT, R22, UR8, PT ;  /* 0x0000000816007c0c */ /* 0x000fe2000bf86270 */
[----:B------:R-:W-:-:S04]  /*0340*/  IMAD.WIDE.U32 R2, R11, 0x8, R2 ;  /* 0x000000080b027825 */ /* 0x000fc800078e0002 */
[----:B0-----:R-:W-:-:S04]  /*0350*/  IMAD.WIDE.U32 R16, R11, 0x4, R16 ;  /* 0x000000040b107825 */ /* 0x001fc800078e0010 */
[----:B---3--:R-:W-:-:S05]  /*0360*/  IMAD R21, R21, R18, RZ ;  /* 0x0000001215157224 */ /* 0x008fca00078e02ff */
[----:B------:R0:W-:Y:S02]  /*0370*/  STS [R20], R21 ;  /* 0x0000001514007388 */ /* 0x0001e40000000800 */
[----:B0-----:R-:W-:Y:S01]  /*0380*/  IMAD R20, R11, 0x4, R20 ;  /* 0x000000040b147824 */ /* 0x001fe200078e0214 */
[----:B------:R-:W-:Y:S06]  /*0390*/  @!P4 BRA `(.L_x_3) ;  /* 0xfffffffc00d0c947 */ /* 0x000fec000383ffff */
.L_x_2:
[----:B------:R-:W-:Y:S05]  /*03a0*/  BSYNC.RECONVERGENT B0 ;  /* 0x0000000000007941 */ /* 0x000fea0003800200 */
.L_x_1:
[----:B------:R-:W-:Y:S06]  /*03b0*/  BAR.SYNC.DEFER_BLOCKING 0x0 ;  /* 0x0000000000007b1d */ /* 0x000fec0000010000 */
[----:B------:R-:W-:Y:S04]  /*03c0*/  BSSY.RECONVERGENT B0, `(.L_x_4) ;  /* 0x0000011000007945 */ /* 0x000fe80003800200 */
[----:B------:R-:W-:Y:S05]  /*03d0*/  @!P1 BRA `(.L_x_5) ;  /* 0x00000000003c9947 */ /* 0x000fea0003800000 */
[----:B------:R-:W0:Y:S01]  /*03e0*/  S2R R18, SR_CgaCtaId ;  /* 0x0000000000127919 */ /* 0x000e220000008800 */
[----:B------:R-:W-:Y:S01]  /*03f0*/  MOV R3, 0x400 ;  /* 0x0000040000037802 */ /* 0x000fe20000000f00 */
[----:B------:R-:W-:Y:S01]  /*0400*/  IMAD.MOV.U32 R2, RZ, RZ, R10 ;  /* 0x000000ffff027224 */ /* 0x000fe200078e000a */
[----:B------:R-:W-:Y:S02]  /*0410*/  MOV R16, R0 ;  /* 0x0000000000107202 */ /* 0x000fe40000000f00 */
[----:B0-----:R-:W-:-:S07]  /*0420*/  LEA R21, R18, R3, 0x18 ;  /* 0x0000000312157211 */ /* 0x001fce00078ec0ff */
.L_x_6:
[----:B0-----:R-:W-:Y:S01]  /*0430*/  IMAD R3, R2, 0x4, R21 ;  /* 0x0000000402037824 */ /* 0x001fe200078e0215 */
[----:B-1----:R-:W-:-:S04]  /*0440*/  IADD3 R16, PT, PT, R11, R16, RZ ;  /* 0x000000100b107210 */ /* 0x002fc80007ffe0ff */
[----:B------:R-:W0:Y:S01]  /*0450*/  LDS.64 R18, [R3] ;  /* 0x0000000003127984 */ /* 0x000e220000000a00 */
[C---:B------:R-:W-:Y:S01]  /*0460*/  IMAD.SHL.U32 R2, R16.reuse, 0x2, RZ ;  /* 0x0000000210027824 */ /* 0x040fe200078e00ff */
[----:B------:R-:W-:-:S03]  /*0470*/  ISETP.LT.U32.AND P5, PT, R16, 0x4, PT ;  /* 0x000000041000780c */ /* 0x000fc60003fa1070 */
[----:B------:R-:W-:-:S05]  /*0480*/  VIADD R17, R2, 0x1 ;  /* 0x0000000102117836 */ /* 0x000fca0000000000 */
[----:B------:R-:W-:Y:S01]  /*0490*/  ISETP.GE.AND P4, PT, R17, UR8, PT ;  /* 0x0000000811007c0c */ /* 0x000fe2000bf86270 */
[----:B0-----:R-:W-:-:S05]  /*04a0*/  IMAD.IADD R18, R18, 0x1, R19 ;  /* 0x0000000112127824 */ /* 0x001fca00078e0213 */
[----:B------:R0:W-:Y:S07]  /*04b0*/  STS [R3], R18 ;  /* 0x0000001203007388 */ /* 0x0001ee0000000800 */
[----:B------:R-:W-:Y:S05]  /*04c0*/  @!P4 BRA P5, `(.L_x_6) ;  /* 0xfffffffc00d8c947 */ /* 0x000fea000283ffff */
.L_x_5:
[----:B------:R-:W-:Y:S05]  /*04d0*/  BSYNC.RECONVERGENT B0 ;  /* 0x0000000000007941 */ /* 0x000fea0003800200 */
.L_x_4:
[----:B------:R-:W-:Y:S06]  /*04e0*/  BAR.SYNC.DEFER_BLOCKING 0x0 ;  /* 0x0000000000007b1d */ /* 0x000fec0000010000 */
[----:B------:R-:W-:Y:S04]  /*04f0*/  BSSY.RECONVERGENT B0, `(.L_x_7) ;  /* 0x0000012000007945 */ /* 0x000fe80003800200 */
[----:B------:R-:W-:Y:S05]  /*0500*/  @!P2 BRA `(.L_x_8) ;  /* 0x000000000040a947 */ /* 0x000fea0003800000 */
[----:B0-----:R-:W0:Y:S01]  /*0510*/  S2R R18, SR_CgaCtaId ;  /* 0x0000000000127919 */ /* 0x001e220000008800 */
[----:B------:R-:W-:Y:S01]  /*0520*/  MOV R3, 0x400 ;  /* 0x0000040000037802 */ /* 0x000fe20000000f00 */
[----:B------:R-:W-:Y:S01]  /*0530*/  IMAD.MOV.U32 R16, RZ, RZ, R0 ;  /* 0x000000ffff107224 */ /* 0x000fe200078e0000 */
[----:B------:R-:W-:Y:S02]  /*0540*/  MOV R2, R12 ;  /* 0x0000000c00027202 */ /* 0x000fe40000000f00 */
[----:B0-----:R-:W-:-:S07]  /*0550*/  LEA R19, R18, R3, 0x18 ;  /* 0x0000000312137211 */ /* 0x001fce00078ec0ff */
.L_x_9:
[----:B------:R-:W-:Y:S02]  /*0560*/  IMAD R3, R2, 0x4, R19 ;  /* 0x0000000402037824 */ /* 0x000fe400078e0213 */
[----:B-1----:R-:W-:-:S03]  /*0570*/  IMAD.IADD R16, R11, 0x1, R16 ;  /* 0x000000010b107824 */ /* 0x002fc600078e0210 */
[----:B------:R-:W-:Y:S02]  /*0580*/  LDS R2, [R3] ;  /* 0x0000000003027984 */ /* 0x000fe40000000800 */
[----:B------:R-:W-:Y:S02]  /*0590*/  ISETP.LT.U32.AND P5, PT, R16, 0x2, PT ;  /* 0x000000021000780c */ /* 0x000fe40003fa1070 */
[----:B------:R-:W0:Y:S02]  /*05a0*/  LDS R17, [R3+0x8] ;  /* 0x0000080003117984 */ /* 0x000e240000000800 */
[----:B0-----:R-:W-:Y:S01]  /*05b0*/  IADD3 R18, PT, PT, R2, R17, RZ ;  /* 0x0000001102127210 */ /* 0x001fe20007ffe0ff */
[----:B------:R-:W-:-:S04]  /*05c0*/  IMAD.SHL.U32 R2, R16, 0x4, RZ ;  /* 0x0000000410027824 */ /* 0x000fc800078e00ff */
[----:B------:R2:W-:Y:S01]  /*05d0*/  STS [R3], R18 ;  /* 0x0000001203007388 */ /* 0x0005e20000000800 */
[----:B------:R-:W-:-:S04]  /*05e0*/  IADD3 R17, PT, PT, R2, 0x2, RZ ;  /* 0x0000000202117810 */ /* 0x000fc80007ffe0ff */
[----:B------:R-:W-:-:S13]  /*05f0*/  ISETP.GE.AND P4, PT, R17, UR8, PT ;  /* 0x0000000811007c0c */ /* 0x000fda000bf86270 */
[----:B--2---:R-:W-:Y:S05]  /*0600*/  @!P4 BRA P5, `(.L_x_9) ;  /* 0xfffffffc00d4c947 */ /* 0x004fea000283ffff */
.L_x_8:
[----:B------:R-:W-:Y:S05]  /*0610*/  BSYNC.RECONVERGENT B0 ;  /* 0x0000000000007941 */ /* 0x000fea0003800200 */
.L_x_7:
[----:B------:R-:W-:Y:S06]  /*0620*/  BAR.SYNC.DEFER_BLOCKING 0x0 ;  /* 0x0000000000007b1d */ /* 0x000fec0000010000 */
[----:B------:R-:W-:Y:S04]  /*0630*/  @P0 LDS R2, [R14] ;  /* 0x000000000e020984 */ /* 0x000fe80000000800 */
[----:B0-----:R-:W0:Y:S02]  /*0640*/  @P0 LDS R3, [R14+0x10] ;  /* 0x000010000e030984 */ /* 0x001e240000000800 */
[----:B0-----:R-:W-:-:S05]  /*0650*/  @P0 IMAD.IADD R17, R2, 0x1, R3 ;  /* 0x0000000102110824 */ /* 0x001fca00078e0203 */
[----:B------:R-:W-:Y:S01]  /*0660*/  @P0 STS [R14], R17 ;  /* 0x000000110e000388 */ /* 0x000fe20000000800 */
[----:B------:R-:W-:Y:S06]  /*0670*/  BAR.SYNC.DEFER_BLOCKING 0x0 ;  /* 0x0000000000007b1d */ /* 0x000fec0000010000 */
[----:B------:R-:W2:Y:S02]  /*0680*/  LDG.E.64 R2, desc[UR6][R8.64] ;  /* 0x0000000608027981 */ /* 0x000ea4000c1e1b00 */
[----:B------:R-:W0:Y:S01]  /*0690*/  S2UR UR5, SR_CgaCtaId ;  /* 0x00000000000579c3 */ /* 0x000e220000008800 */
[----:B------:R-:W-:-:S02]  /*06a0*/  UMOV UR4, 0x400 ;  /* 0x0000040000047882 */ /* 0x000fc40000000000 */
[----:B0-----:R-:W-:-:S09]  /*06b0*/  ULEA UR4, UR5, UR4, 0x18 ;  /* 0x0000000405047291 */ /* 0x001fd2000f8ec0ff */
[----:B------:R-:W0:Y:S01]  /*06c0*/  LDS R19, [UR4] ;  /* 0x00000004ff137984 */ /* 0x000e220008000800 */
[C---:B--2---:R-:W-:Y:S01]  /*06d0*/  IMAD.WIDE.U32 R2, R15.reuse, 0x4, R2 ;  /* 0x000000040f027825 */ /* 0x044fe200078e0002 */
[----:B------:R-:W-:-:S04]  /*06e0*/  IADD3 R15, PT, PT, R15, 0x1, RZ ;  /* 0x000000010f0f7810 */ /* 0x000fc80007ffe0ff */
[----:B0-----:R0:W-:Y:S01]  /*06f0*/  STG.E desc[UR6][R2.64], R19 ;  /* 0x0000001302007986 */ /* 0x0011e2000c101906 */
[----:B------:R-:W-:-:S13]  /*0700*/  ISETP.NE.AND P4, PT, R15, UR8, PT ;  /* 0x000000080f007c0c */ /* 0x000fda000bf85270 */
[----:B0-----:R-:W-:Y:S05]  /*0710*/  @P4 BRA `(.L_x_10) ;  /* 0xfffffff800bc4947 */ /* 0x001fea000383ffff */
[----:B------:R-:W-:Y:S05]  /*0720*/  @P3 BRA `(.L_x_11) ;  /* 0xfffffff800983947 */ /* 0x000fea000383ffff */
.L_x_0:
[----:B------:R-:W-:Y:S06]  /*0730*/  BAR.SYNC.DEFER_BLOCKING 0x0 ;  /* 0x0000000000007b1d */ /* 0x000fec0000010000 */
[----:B------:R-:W-:Y:S05]  /*0740*/  EXIT ;  /* 0x000000000000794d */ /* 0x000fea0003800000 */
.L_x_12:
[----:B------:R-:W-:-:S00]  /*0750*/  BRA `(.L_x_12) ;  /* 0xfffffffc00fc7947 */ /* 0x000fc0000383ffff */
[----:B------:R-:W-:-:S00]  /*0760*/  NOP ;  /* 0x0000000000007918 */ /* 0x000fc00000000000 */
        /* <DEDUP_REMOVED lines=9> */
.L_x_13:


//--------------------- .nv.shared._Z10matrix_mulPPiS0_S0_i --------------------------
	.section	.nv.shared._Z10matrix_mulPPiS0_S0_i,"aw",@nobits
	.sectionflags	@""
	.align	4
.nv.shared._Z10matrix_mulPPiS0_S0_i:
	.zero		1056


//--------------------- .nv.shared.reserved.0     --------------------------
	.section	.nv.shared.reserved.0,"aw",@nobits
	.weak		__nv_reservedSMEM_offset_0_alias
	.size		__nv_reservedSMEM_offset_0_alias, 0, 64
	.other		__nv_reservedSMEM_offset_0_alias,@"STO_CUDA_RESERVED_SHARED STV_DEFAULT"
__nv_reservedSMEM_offset_0_alias:
	.zero		0
	.zero		64


//--------------------- .nv.constant0._Z10matrix_mulPPiS0_S0_i --------------------------
	.section	.nv.constant0._Z10matrix_mulPPiS0_S0_i,"a",@progbits
	.sectionflags	@""
	.align	4
.nv.constant0._Z10matrix_mulPPiS0_S0_i:
	.zero		924


//--------------------- SYMBOLS --------------------------

	.type		.nv.reservedSmem.offset0,@object
	.size		.nv.reservedSmem.offset0,0x4
	.type		.nv.reservedSmem.cap,@object
	.size		.nv.reservedSmem.cap,0x4
